	.headerflags	@"EF_CUDA_TEXMODE_UNIFIED EF_CUDA_64BIT_ADDRESS EF_CUDA_ACCELERATORS EF_CUDA_SM90 EF_CUDA_VIRTUAL_SM(EF_CUDA_SM90)"
	.elftype	@"ET_EXEC"


//--------------------- .nv.info                  --------------------------
	.section	.nv.info,"",@"SHT_CUDA_INFO"
	.align	4


	//----- nvinfo : EIATTR_REGCOUNT
	.align		4
        /*0000*/ 	.byte	0x04, 0x2f
        /*0002*/ 	.short	(.L_3 - .L_2)
	.align		4
.L_2:
        /*0004*/ 	.word	index@(triton_poi_fused__native_batch_norm_legit_no_training_leaky_relu_7)
        /*0008*/ 	.word	0x00000020


	//----- nvinfo : EIATTR_MIN_STACK_SIZE
	.align		4
.L_3:
        /*000c*/ 	.byte	0x04, 0x12
        /*000e*/ 	.short	(.L_5 - .L_4)
	.align		4
.L_4:
        /*0010*/ 	.word	index@(triton_poi_fused__native_batch_norm_legit_no_training_leaky_relu_7)
        /*0014*/ 	.word	0x00000000


	//----- nvinfo : EIATTR_FRAME_SIZE
	.align		4
.L_5:
        /*0018*/ 	.byte	0x04, 0x11
        /*001a*/ 	.short	(.L_7 - .L_6)
	.align		4
.L_6:
        /*001c*/ 	.word	index@(triton_poi_fused__native_batch_norm_legit_no_training_leaky_relu_7)
        /*0020*/ 	.word	0x00000000


	//----- nvinfo : EIATTR_MIN_STACK_SIZE
	.align		4
.L_7:
        /*0024*/ 	.byte	0x04, 0x12
        /*0026*/ 	.short	(.L_9 - .L_8)
	.align		4
.L_8:
        /*0028*/ 	.word	index@(triton_poi_fused__native_batch_norm_legit_no_training_leaky_relu_7)
        /*002c*/ 	.word	0x00000000
.L_9:


//--------------------- .nv.info.triton_poi_fused__native_batch_norm_legit_no_training_leaky_relu_7 --------------------------
	.section	.nv.info.triton_poi_fused__native_batch_norm_legit_no_training_leaky_relu_7,"",@"SHT_CUDA_INFO"
	.sectionflags	@""
	.align	4


	//----- nvinfo : EIATTR_CUDA_API_VERSION
	.align		4
        /*0000*/ 	.byte	0x04, 0x37
        /*0002*/ 	.short	(.L_11 - .L_10)
.L_10:
        /*0004*/ 	.word	0x0000007c


	//----- nvinfo : EIATTR_KPARAM_INFO
	.align		4
.L_11:
        /*0008*/ 	.byte	0x04, 0x17
        /*000a*/ 	.short	(.L_13 - .L_12)
.L_12:
        /*000c*/ 	.word	0x00000000
        /*0010*/ 	.short	0x0006
        /*0012*/ 	.short	0x0030
        /*0014*/ 	.byte	0x00, 0xf0, 0x11, 0x00


	//----- nvinfo : EIATTR_KPARAM_INFO
	.align		4
.L_13:
        /*0018*/ 	.byte	0x04, 0x17
        /*001a*/ 	.short	(.L_15 - .L_14)
.L_14:
        /*001c*/ 	.word	0x00000000
        /*0020*/ 	.short	0x0005
        /*0022*/ 	.short	0x0028
        /*0024*/ 	.byte	0x00, 0xf4, 0x21, 0x00


	//----- nvinfo : EIATTR_KPARAM_INFO
	.align		4
.L_15:
        /*0028*/ 	.byte	0x04, 0x17
        /*002a*/ 	.short	(.L_17 - .L_16)
.L_16:
        /*002c*/ 	.word	0x00000000
        /*0030*/ 	.short	0x0004
        /*0032*/ 	.short	0x0020
        /*0034*/ 	.byte	0x00, 0xf4, 0x21, 0x00


	//----- nvinfo : EIATTR_KPARAM_INFO
	.align		4
.L_17:
        /*0038*/ 	.byte	0x04, 0x17
        /*003a*/ 	.short	(.L_19 - .L_18)
.L_18:
        /*003c*/ 	.word	0x00000000
        /*0040*/ 	.short	0x0003
        /*0042*/ 	.short	0x0018
        /*0044*/ 	.byte	0x00, 0xf4, 0x21, 0x00


	//----- nvinfo : EIATTR_KPARAM_INFO
	.align		4
.L_19:
        /*0048*/ 	.byte	0x04, 0x17
        /*004a*/ 	.short	(.L_21 - .L_20)
.L_20:
        /*004c*/ 	.word	0x00000000
        /*0050*/ 	.short	0x0002
        /*0052*/ 	.short	0x0010
        /*0054*/ 	.byte	0x00, 0xf4, 0x21, 0x00


	//----- nvinfo : EIATTR_KPARAM_INFO
	.align		4
.L_21:
        /*0058*/ 	.byte	0x04, 0x17
        /*005a*/ 	.short	(.L_23 - .L_22)
.L_22:
        /*005c*/ 	.word	0x00000000
        /*0060*/ 	.short	0x0001
        /*0062*/ 	.short	0x0008
        /*0064*/ 	.byte	0x00, 0xf4, 0x21, 0x00


	//----- nvinfo : EIATTR_KPARAM_INFO
	.align		4
.L_23:
        /*0068*/ 	.byte	0x04, 0x17
        /*006a*/ 	.short	(.L_25 - .L_24)
.L_24:
        /*006c*/ 	.word	0x00000000
        /*0070*/ 	.short	0x0000
        /*0072*/ 	.short	0x0000
        /*0074*/ 	.byte	0x00, 0xf4, 0x21, 0x00


	//----- nvinfo : EIATTR_SPARSE_MMA_MASK
	.align		4
.L_25:
        /*0078*/ 	.byte	0x03, 0x50
        /*007a*/ 	.short	0x0000


	//----- nvinfo : EIATTR_MAXREG_COUNT
	.align		4
        /*007c*/ 	.byte	0x03, 0x1b
        /*007e*/ 	.short	0x00ff


	//----- nvinfo : EIATTR_EXIT_INSTR_OFFSETS
	.align		4
        /*0080*/ 	.byte	0x04, 0x1c
        /*0082*/ 	.short	(.L_27 - .L_26)


	//   ....[0]....
.L_26:
        /*0084*/ 	.word	0x00000710


	//----- nvinfo : EIATTR_REQNTID
	.align		4
.L_27:
        /*0088*/ 	.byte	0x04, 0x10
        /*008a*/ 	.short	(.L_29 - .L_28)
.L_28:
        /*008c*/ 	.word	0x00000080
        /*0090*/ 	.word	0x00000001
        /*0094*/ 	.word	0x00000001


	//----- nvinfo : EIATTR_CBANK_PARAM_SIZE
	.align		4
.L_29:
        /*0098*/ 	.byte	0x03, 0x19
        /*009a*/ 	.short	0x0034


	//----- nvinfo : EIATTR_PARAM_CBANK
	.align		4
        /*009c*/ 	.byte	0x04, 0x0a
        /*009e*/ 	.short	(.L_31 - .L_30)
	.align		4
.L_30:
        /*00a0*/ 	.word	index@(.nv.constant0.triton_poi_fused__native_batch_norm_legit_no_training_leaky_relu_7)
        /*00a4*/ 	.short	0x0210
        /*00a6*/ 	.short	0x0034


	//----- nvinfo : EIATTR_SW_WAR
	.align		4
.L_31:
        /*00a8*/ 	.byte	0x04, 0x36
        /*00aa*/ 	.short	(.L_33 - .L_32)
.L_32:
        /*00ac*/ 	.word	0x00000008
.L_33:


//--------------------- .nv.callgraph             --------------------------
	.section	.nv.callgraph,"",@"SHT_CUDA_CALLGRAPH"
	.align	4
	.sectionentsize	8
	.align		4
        /*0000*/ 	.word	0x00000000
	.align		4
        /*0004*/ 	.word	0xffffffff
	.align		4
        /*0008*/ 	.word	0x00000000
	.align		4
        /*000c*/ 	.word	0xfffffffe
	.align		4
        /*0010*/ 	.word	0x00000000
	.align		4
        /*0014*/ 	.word	0xfffffffd
	.align		4
        /*0018*/ 	.word	0x00000000
	.align		4
        /*001c*/ 	.word	0xfffffffc


//--------------------- .nv.constant4             --------------------------
	.section	.nv.constant4,"a",@progbits
	.align	8
	.align		8
.nv.constant4:
        /*0000*/ 	.dword	_$_str
	.align		8
        /*0008*/ 	.dword	_$_str_$_2


//--------------------- .text.triton_poi_fused__native_batch_norm_legit_no_training_leaky_relu_7 --------------------------
	.section	.text.triton_poi_fused__native_batch_norm_legit_no_training_leaky_relu_7,"ax",@progbits
	.align	128
        .global         triton_poi_fused__native_batch_norm_legit_no_training_leaky_relu_7
        .type           triton_poi_fused__native_batch_norm_legit_no_training_leaky_relu_7,@function
        .size           triton_poi_fused__native_batch_norm_legit_no_training_leaky_relu_7,(.L_x_1 - triton_poi_fused__native_batch_norm_legit_no_training_leaky_relu_7)
        .other          triton_poi_fused__native_batch_norm_legit_no_training_leaky_relu_7,@"STO_CUDA_ENTRY STV_DEFAULT"
triton_poi_fused__native_batch_norm_legit_no_training_leaky_relu_7:
.text.triton_poi_fused__native_batch_norm_legit_no_training_leaky_relu_7:
[----:B------:R-:W-:Y:S01]  /*0000*/  LDC R1, c[0x0][0x28] ;  /* 0x00000a00ff017b82 */ /* 0x000fe20000000800 */
[----:B------:R-:W1:Y:S07]  /*0010*/  S2R R0, SR_TID.X ;  /* 0x0000000000007919 */ /* 0x000e6e0000002100 */
[----:B------:R-:W2:Y:S01]  /*0020*/  LDC.64 R4, c[0x0][0x228] ;  /* 0x00008a00ff047b82 */ /* 0x000ea20000000a00 */
[----:B------:R-:W-:Y:S01]  /*0030*/  ULDC.64 UR4, c[0x0][0x208] ;  /* 0x0000820000047ab9 */ /* 0x000fe20000000a00 */
[----:B------:R-:W3:Y:S06]  /*0040*/  S2R R7, SR_CTAID.X ;  /* 0x0000000000077919 */ /* 0x000eec0000002500 */
[----:B------:R-:W4:Y:S08]  /*0050*/  LDC.64 R16, c[0x0][0x220] ;  /* 0x00008800ff107b82 */ /* 0x000f300000000a00 */
[----:B------:R-:W5:Y:S08]  /*0060*/  LDC.64 R22, c[0x0][0x218] ;  /* 0x00008600ff167b82 */ /* 0x000f700000000a00 */
[----:B------:R-:W5:Y:S01]  /*0070*/  LDC.64 R20, c[0x0][0x230] ;  /* 0x00008c00ff147b82 */ /* 0x000f620000000a00 */
[----:B-1----:R-:W-:-:S07]  /*0080*/  SHF.L.U32 R0, R0, 0x2, RZ ;  /* 0x0000000200007819 */ /* 0x002fce00000006ff */
[----:B------:R-:W1:Y:S01]  /*0090*/  LDC.64 R8, c[0x0][0x238] ;  /* 0x00008e00ff087b82 */ /* 0x000e620000000a00 */
[----:B---3--:R-:W-:Y:S02]  /*00a0*/  SHF.R.S32.HI R3, RZ, 0x15, R7 ;  /* 0x00000015ff037819 */ /* 0x008fe40000011407 */
[----:B------:R-:W-:Y:S02]  /*00b0*/  LOP3.LUT R0, R0, 0x1fc, RZ, 0xc0, !PT ;  /* 0x000001fc00007812 */ /* 0x000fe400078ec0ff */
[----:B------:R-:W-:Y:S02]  /*00c0*/  SGXT R3, R3, 0x1 ;  /* 0x000000010303781a */ /* 0x000fe40000000200 */
[----:B------:R-:W-:-:S04]  /*00d0*/  LEA R0, R7, R0, 0xa ;  /* 0x0000000007007211 */ /* 0x000fc800078e50ff */
[----:B------:R-:W-:-:S04]  /*00e0*/  LEA.HI R3, R3, R0, RZ, 0x5 ;  /* 0x0000000003037211 */ /* 0x000fc800078f28ff */
[----:B------:R-:W-:-:S04]  /*00f0*/  LOP3.LUT R3, R3, 0xffffffe0, RZ, 0xc0, !PT ;  /* 0xffffffe003037812 */ /* 0x000fc800078ec0ff */
[----:B------:R-:W-:-:S05]  /*0100*/  IADD3 R24, R0, -R3, RZ ;  /* 0x8000000300187210 */ /* 0x000fca0007ffe0ff */
[----:B--2---:R-:W-:-:S06]  /*0110*/  IMAD.WIDE R4, R24, 0x4, R4 ;  /* 0x0000000418047825 */ /* 0x004fcc00078e0204 */
[----:B------:R-:W2:Y:S01]  /*0120*/  LDG.E.EL.128 R4, desc[UR4][R4.64] ;  /* 0x0000000404047981 */ /* 0x000ea2000c2e1d00 */
[----:B----4-:R-:W-:-:S04]  /*0130*/  IMAD.WIDE R16, R24, 0x4, R16 ;  /* 0x0000000418107825 */ /* 0x010fc800078e0210 */
[----:B-----5:R-:W-:Y:S02]  /*0140*/  IMAD.WIDE R22, R0, 0x4, R22 ;  /* 0x0000000400167825 */ /* 0x020fe400078e0216 */
[----:B------:R-:W3:Y:S02]  /*0150*/  LDG.E.EL.128 R16, desc[UR4][R16.64] ;  /* 0x0000000410107981 */ /* 0x000ee4000c2e1d00 */
[C---:B0-----:R-:W-:Y:S02]  /*0160*/  IMAD.WIDE R20, R24.reuse, 0x4, R20 ;  /* 0x0000000418147825 */ /* 0x041fe400078e0214 */
[----:B------:R-:W3:Y:S02]  /*0170*/  LDG.E.128 R12, desc[UR4][R22.64+0x800] ;  /* 0x00080004160c7981 */ /* 0x000ee4000c1e1d00 */
[----:B-1----:R-:W-:-:S04]  /*0180*/  IMAD.WIDE R24, R24, 0x4, R8 ;  /* 0x0000000418187825 */ /* 0x002fc800078e0208 */
[----:B--2---:R-:W-:Y:S01]  /*0190*/  FADD R2, R4, 9.9999997473787516356e-06 ;  /* 0x3727c5ac04027421 */ /* 0x004fe20000000000 */
[----:B------:R-:W-:Y:S01]  /*01a0*/  FADD R3, R5, 9.9999997473787516356e-06 ;  /* 0x3727c5ac05037421 */ /* 0x000fe20000000000 */
[----:B------:R-:W-:Y:S02]  /*01b0*/  FADD R6, R6, 9.9999997473787516356e-06 ;  /* 0x3727c5ac06067421 */ /* 0x000fe40000000000 */
[----:B------:R0:W1:Y:S08]  /*01c0*/  MUFU.SQRT R10, R2 ;  /* 0x00000002000a7308 */ /* 0x0000700000002000 */
[----:B------:R-:W2:Y:S01]  /*01d0*/  MUFU.SQRT R26, R3 ;  /* 0x00000003001a7308 */ /* 0x000ea20000002000 */
[----:B0-----:R-:W-:Y:S01]  /*01e0*/  HFMA2.MMA R2, -RZ, RZ, 1.625, 0 ;  /* 0x3e800000ff027435 */ /* 0x001fe200000001ff */
[----:B-1----:R-:W-:-:S06]  /*01f0*/  FSETP.GT.AND P0, PT, R10, 8.50705917302346158658e+37, PT ;  /* 0x7e8000000a00780b */ /* 0x002fcc0003f04000 */
[----:B------:R-:W0:Y:S01]  /*0200*/  MUFU.SQRT R6, R6 ;  /* 0x0000000600067308 */ /* 0x000e220000002000 */
[----:B------:R-:W-:Y:S02]  /*0210*/  FSETP.GEU.AND P3, PT, R10, 1.175494350822287508e-38, PT ;  /* 0x008000000a00780b */ /* 0x000fe40003f6e000 */
[C---:B--2---:R-:W-:Y:S02]  /*0220*/  FSETP.GT.AND P1, PT, R26.reuse, 8.50705917302346158658e+37, PT ;  /* 0x7e8000001a00780b */ /* 0x044fe40003f24000 */
[----:B------:R-:W-:Y:S02]  /*0230*/  FSETP.GEU.AND P4, PT, R26, 1.175494350822287508e-38, PT ;  /* 0x008000001a00780b */ /* 0x000fe40003f8e000 */
[----:B------:R-:W-:Y:S01]  /*0240*/  @P0 FMUL R10, R10, 0.25 ;  /* 0x3e8000000a0a0820 */ /* 0x000fe20000400000 */
[----:B0-----:R-:W-:-:S06]  /*0250*/  FSETP.GT.AND P2, PT, R6, 8.50705917302346158658e+37, PT ;  /* 0x7e8000000600780b */ /* 0x001fcc0003f44000 */
[----:B------:R-:W-:Y:S01]  /*0260*/  @!P3 FMUL R10, R10, 16777216 ;  /* 0x4b8000000a0ab820 */ /* 0x000fe20000400000 */
[----:B------:R-:W-:Y:S01]  /*0270*/  FSETP.GEU.AND P5, PT, R6, 1.175494350822287508e-38, PT ;  /* 0x008000000600780b */ /* 0x000fe20003fae000 */
[----:B------:R-:W-:Y:S02]  /*0280*/  @P1 FMUL R26, R26, 0.25 ;  /* 0x3e8000001a1a1820 */ /* 0x000fe40000400000 */
[----:B------:R0:W-:Y:S02]  /*0290*/  MUFU.RCP R3, R10 ;  /* 0x0000000a00037308 */ /* 0x0001e40000001000 */
[----:B------:R-:W-:Y:S01]  /*02a0*/  @!P4 FMUL R26, R26, 16777216 ;  /* 0x4b8000001a1ac820 */ /* 0x000fe20000400000 */
[----:B------:R-:W-:Y:S01]  /*02b0*/  FSEL R27, R2, 1, P1 ;  /* 0x3f800000021b7808 */ /* 0x000fe20000800000 */
[----:B------:R-:W-:-:S04]  /*02c0*/  @P2 FMUL R6, R6, 0.25 ;  /* 0x3e80000006062820 */ /* 0x000fc80000400000 */
[----:B------:R1:W2:Y:S01]  /*02d0*/  MUFU.RCP R4, R26 ;  /* 0x0000001a00047308 */ /* 0x0002a20000001000 */
[----:B0-----:R-:W4:Y:S01]  /*02e0*/  LDG.E.128 R8, desc[UR4][R22.64] ;  /* 0x0000000416087981 */ /* 0x001f22000c1e1d00 */
[----:B------:R-:W-:Y:S01]  /*02f0*/  @!P4 FMUL R27, R27, 16777216 ;  /* 0x4b8000001b1bc820 */ /* 0x000fe20000400000 */
[----:B------:R-:W-:Y:S01]  /*0300*/  @!P5 FMUL R6, R6, 16777216 ;  /* 0x4b8000000606d820 */ /* 0x000fe20000400000 */
[----:B------:R-:W-:-:S04]  /*0310*/  FADD R7, R7, 9.9999997473787516356e-06 ;  /* 0x3727c5ac07077421 */ /* 0x000fc80000000000 */
[----:B------:R-:W-:Y:S01]  /*0320*/  MUFU.RCP R5, R6 ;  /* 0x0000000600057308 */ /* 0x000fe20000001000 */
[----:B-1----:R-:W-:Y:S01]  /*0330*/  FSEL R26, R2, 1, P0 ;  /* 0x3f800000021a7808 */ /* 0x002fe20000000000 */
[----:B------:R-:W5:Y:S04]  /*0340*/  LDG.E.EL.128 R20, desc[UR4][R20.64] ;  /* 0x0000000414147981 */ /* 0x000f68000c2e1d00 */
[----:B------:R-:W-:Y:S01]  /*0350*/  @!P3 FMUL R26, R26, 16777216 ;  /* 0x4b8000001a1ab820 */ /* 0x000fe20000400000 */
[----:B--2---:R-:W-:-:S03]  /*0360*/  FMUL R4, R4, R27 ;  /* 0x0000001b04047220 */ /* 0x004fc60000400000 */
[----:B------:R-:W-:Y:S02]  /*0370*/  FMUL R3, R3, R26 ;  /* 0x0000001a03037220 */ /* 0x000fe40000400000 */
[----:B------:R-:W5:Y:S01]  /*0380*/  LDG.E.EL.128 R24, desc[UR4][R24.64] ;  /* 0x0000000418187981 */ /* 0x000f62000c2e1d00 */
[----:B------:R-:W0:Y:S02]  /*0390*/  MUFU.SQRT R6, R7 ;  /* 0x0000000700067308 */ /* 0x000e240000002000 */
[C---:B0-----:R-:W-:Y:S02]  /*03a0*/  FSETP.GT.AND P0, PT, R6.reuse, 8.50705917302346158658e+37, PT ;  /* 0x7e8000000600780b */ /* 0x041fe40003f04000 */
[----:B------:R-:W-:-:S11]  /*03b0*/  FSETP.GEU.AND P1, PT, R6, 1.175494350822287508e-38, PT ;  /* 0x008000000600780b */ /* 0x000fd60003f2e000 */
[----:B------:R-:W-:-:S04]  /*03c0*/  @P0 FMUL R6, R6, 0.25 ;  /* 0x3e80000006060820 */ /* 0x000fc80000400000 */
[----:B------:R-:W-:-:S06]  /*03d0*/  @!P1 FMUL R6, R6, 16777216 ;  /* 0x4b80000006069820 */ /* 0x000fcc0000400000 */
[----:B------:R-:W0:Y:S01]  /*03e0*/  MUFU.RCP R6, R6 ;  /* 0x0000000600067308 */ /* 0x000e220000001000 */
[C---:B------:R-:W-:Y:S02]  /*03f0*/  FSEL R29, R2.reuse, 1, P0 ;  /* 0x3f800000021d7808 */ /* 0x040fe40000000000 */
[----:B------:R-:W-:-:S03]  /*0400*/  FSEL R28, R2, 1, P2 ;  /* 0x3f800000021c7808 */ /* 0x000fc60001000000 */
[----:B------:R-:W-:Y:S01]  /*0410*/  @!P1 FMUL R29, R29, 16777216 ;  /* 0x4b8000001d1d9820 */ /* 0x000fe20000400000 */
[----:B---3--:R-:W-:Y:S01]  /*0420*/  FADD R15, R15, -R19 ;  /* 0x800000130f0f7221 */ /* 0x008fe20000000000 */
[----:B------:R-:W-:Y:S02]  /*0430*/  FADD R12, R12, -R16 ;  /* 0x800000100c0c7221 */ /* 0x000fe40000000000 */
[----:B0-----:R-:W-:Y:S01]  /*0440*/  FMUL R2, R6, R29 ;  /* 0x0000001d06027220 */ /* 0x001fe20000400000 */
[----:B------:R-:W-:Y:S01]  /*0450*/  @!P5 FMUL R28, R28, 16777216 ;  /* 0x4b8000001c1cd820 */ /* 0x000fe20000400000 */
[----:B------:R-:W-:Y:S01]  /*0460*/  FADD R14, R14, -R18 ;  /* 0x800000120e0e7221 */ /* 0x000fe20000000000 */
[----:B------:R-:W-:Y:S02]  /*0470*/  FADD R13, R13, -R17 ;  /* 0x800000110d0d7221 */ /* 0x000fe40000000000 */
[----:B------:R-:W-:Y:S01]  /*0480*/  FMUL R5, R5, R28 ;  /* 0x0000001c05057220 */ /* 0x000fe20000400000 */
[----:B----4-:R-:W-:Y:S01]  /*0490*/  FADD R11, R11, -R19 ;  /* 0x800000130b0b7221 */ /* 0x010fe20000000000 */
[----:B------:R-:W-:Y:S01]  /*04a0*/  FADD R8, R8, -R16 ;  /* 0x8000001008087221 */ /* 0x000fe20000000000 */
[----:B------:R-:W-:-:S02]  /*04b0*/  FADD R16, R10, -R18 ;  /* 0x800000120a107221 */ /* 0x000fc40000000000 */
[C---:B------:R-:W-:Y:S01]  /*04c0*/  FMUL R10, R2.reuse, R11 ;  /* 0x0000000b020a7220 */ /* 0x040fe20000400000 */
[----:B------:R-:W-:Y:S01]  /*04d0*/  FMUL R2, R2, R15 ;  /* 0x0000000f02027220 */ /* 0x000fe20000400000 */
[----:B------:R-:W-:Y:S01]  /*04e0*/  FADD R9, R9, -R17 ;  /* 0x8000001109097221 */ /* 0x000fe20000000000 */
[C---:B------:R-:W-:Y:S01]  /*04f0*/  FMUL R17, R3.reuse, R8 ;  /* 0x0000000803117220 */ /* 0x040fe20000400000 */
[----:B------:R-:W-:Y:S01]  /*0500*/  FMUL R11, R3, R12 ;  /* 0x0000000c030b7220 */ /* 0x000fe20000400000 */
[C---:B------:R-:W-:Y:S01]  /*0510*/  FMUL R15, R5.reuse, R16 ;  /* 0x00000010050f7220 */ /* 0x040fe20000400000 */
[----:B------:R-:W-:Y:S01]  /*0520*/  FMUL R5, R5, R14 ;  /* 0x0000000e05057220 */ /* 0x000fe20000400000 */
[--C-:B-----5:R-:W-:Y:S02]  /*0530*/  FFMA R7, R23, R2, R27.reuse ;  /* 0x0000000217077223 */ /* 0x120fe4000000001b */
[----:B------:R-:W0:Y:S03]  /*0540*/  LDC.64 R2, c[0x0][0x210] ;  /* 0x00008400ff027b82 */ /* 0x000e260000000a00 */
[----:B------:R-:W-:Y:S01]  /*0550*/  FSETP.GT.AND P6, PT, R7, RZ, PT ;  /* 0x000000ff0700720b */ /* 0x000fe20003fc4000 */
[C---:B------:R-:W-:Y:S01]  /*0560*/  FMUL R14, R4.reuse, R9 ;  /* 0x00000009040e7220 */ /* 0x040fe20000400000 */
[----:B------:R-:W-:Y:S01]  /*0570*/  FMUL R12, R4, R13 ;  /* 0x0000000d040c7220 */ /* 0x000fe20000400000 */
[----:B------:R-:W-:Y:S01]  /*0580*/  FFMA R4, R20, R11, R24 ;  /* 0x0000000b14047223 */ /* 0x000fe20000000018 */
[----:B------:R-:W-:Y:S01]  /*0590*/  FFMA R6, R22, R5, R26 ;  /* 0x0000000516067223 */ /* 0x000fe2000000001a */
[----:B------:R-:W-:Y:S01]  /*05a0*/  FFMA R11, R23, R10, R27 ;  /* 0x0000000a170b7223 */ /* 0x000fe2000000001b */
[----:B------:R-:W-:Y:S01]  /*05b0*/  FFMA R8, R20, R17, R24 ;  /* 0x0000001114087223 */ /* 0x000fe20000000018 */
[C-C-:B------:R-:W-:Y:S01]  /*05c0*/  FFMA R5, R21.reuse, R12, R25.reuse ;  /* 0x0000000c15057223 */ /* 0x140fe20000000019 */
[----:B------:R-:W-:Y:S01]  /*05d0*/  FFMA R10, R22, R15, R26 ;  /* 0x0000000f160a7223 */ /* 0x000fe2000000001a */
[----:B------:R-:W-:Y:S01]  /*05e0*/  FFMA R9, R21, R14, R25 ;  /* 0x0000000e15097223 */ /* 0x000fe20000000019 */
[----:B------:R-:W-:-:S02]  /*05f0*/  FSETP.GT.AND P5, PT, R6, RZ, PT ;  /* 0x000000ff0600720b */ /* 0x000fc40003fa4000 */
[----:B------:R-:W-:Y:S01]  /*0600*/  FSETP.GT.AND P4, PT, R5, RZ, PT ;  /* 0x000000ff0500720b */ /* 0x000fe20003f84000 */
[----:B------:R-:W-:Y:S01]  /*0610*/  @!P6 FMUL R7, R7, 0.0099999997764825820923 ;  /* 0x3c23d70a0707e820 */ /* 0x000fe20000400000 */
[----:B------:R-:W-:Y:S02]  /*0620*/  FSETP.GT.AND P3, PT, R11, RZ, PT ;  /* 0x000000ff0b00720b */ /* 0x000fe40003f64000 */
[----:B------:R-:W-:Y:S02]  /*0630*/  FSETP.GT.AND P2, PT, R10, RZ, PT ;  /* 0x000000ff0a00720b */ /* 0x000fe40003f44000 */
[----:B------:R-:W-:Y:S02]  /*0640*/  FSETP.GT.AND P1, PT, R9, RZ, PT ;  /* 0x000000ff0900720b */ /* 0x000fe40003f24000 */
[----:B------:R-:W-:Y:S02]  /*0650*/  FSETP.GT.AND P0, PT, R8, RZ, PT ;  /* 0x000000ff0800720b */ /* 0x000fe40003f04000 */
[----:B------:R-:W-:Y:S01]  /*0660*/  FSETP.GT.AND P6, PT, R4, RZ, PT ;  /* 0x000000ff0400720b */ /* 0x000fe20003fc4000 */
[----:B0-----:R-:W-:-:S04]  /*0670*/  IMAD.WIDE R2, R0, 0x4, R2 ;  /* 0x0000000400027825 */ /* 0x001fc800078e0202 */
[----:B------:R-:W-:Y:S01]  /*0680*/  @!P5 FMUL R6, R6, 0.0099999997764825820923 ;  /* 0x3c23d70a0606d820 */ /* 0x000fe20000400000 */
[----:B------:R-:W-:Y:S01]  /*0690*/  @!P4 FMUL R5, R5, 0.0099999997764825820923 ;  /* 0x3c23d70a0505c820 */ /* 0x000fe20000400000 */
[----:B------:R-:W-:Y:S01]  /*06a0*/  @!P3 FMUL R11, R11, 0.0099999997764825820923 ;  /* 0x3c23d70a0b0bb820 */ /* 0x000fe20000400000 */
[----:B------:R-:W-:Y:S01]  /*06b0*/  @!P2 FMUL R10, R10, 0.0099999997764825820923 ;  /* 0x3c23d70a0a0aa820 */ /* 0x000fe20000400000 */
[----:B------:R-:W-:Y:S02]  /*06c0*/  @!P1 FMUL R9, R9, 0.0099999997764825820923 ;  /* 0x3c23d70a09099820 */ /* 0x000fe40000400000 */
[----:B------:R-:W-:Y:S02]  /*06d0*/  @!P0 FMUL R8, R8, 0.0099999997764825820923 ;  /* 0x3c23d70a08088820 */ /* 0x000fe40000400000 */
[----:B------:R-:W-:-:S03]  /*06e0*/  @!P6 FMUL R4, R4, 0.0099999997764825820923 ;  /* 0x3c23d70a0404e820 */ /* 0x000fc60000400000 */
[----:B------:R-:W-:Y:S04]  /*06f0*/  STG.E.128 desc[UR4][R2.64], R8 ;  /* 0x0000000802007986 */ /* 0x000fe8000c101d04 */
[----:B------:R-:W-:Y:S01]  /*0700*/  STG.E.128 desc[UR4][R2.64+0x800], R4 ;  /* 0x0008000402007986 */ /* 0x000fe2000c101d04 */
[----:B------:R-:W-:Y:S05]  /*0710*/  EXIT ;  /* 0x000000000000794d */ /* 0x000fea0003800000 */
.L_x_0:
[----:B------:R-:W-:-:S00]  /*0720*/  BRA `(.L_x_0) ;  /* 0xfffffffc00fc7947 */ /* 0x000fc0000383ffff */
[----:B------:R-:W-:-:S00]  /*0730*/  NOP ;  /* 0x0000000000007918 */ /* 0x000fc00000000000 */
        /* <DEDUP_REMOVED lines=12> */
.L_x_1:


//--------------------- .nv.global.init           --------------------------
	.section	.nv.global.init,"aw",@progbits
.nv.global.init:
	.type		_$_str,@object
	.size		_$_str,(_$_str_$_2 - _$_str)
_$_str:
        /*0000*/ 	.byte	0x5f, 0x5f, 0x43, 0x55, 0x44, 0x41, 0x5f, 0x46, 0x54, 0x5a, 0x00
	.type		_$_str_$_2,@object
	.size		_$_str_$_2,(.L_1 - _$_str_$_2)
_$_str_$_2:
        /*000b*/ 	.byte	0x5f, 0x5f, 0x43, 0x55, 0x44, 0x41, 0x5f, 0x50, 0x52, 0x45, 0x43, 0x5f, 0x53, 0x51, 0x52, 0x54
        /*001b*/ 	.byte	0x00
.L_1:


//--------------------- .nv.constant0.triton_poi_fused__native_batch_norm_legit_no_training_leaky_relu_7 --------------------------
	.section	.nv.constant0.triton_poi_fused__native_batch_norm_legit_no_training_leaky_relu_7,"a",@progbits
	.sectionflags	@""
	.align	4
.nv.constant0.triton_poi_fused__native_batch_norm_legit_no_training_leaky_relu_7:
	.zero		580
